//
// Generated by NVIDIA NVVM Compiler
//
// Compiler Build ID: CL-36424714
// Cuda compilation tools, release 13.0, V13.0.88
// Based on NVVM 20.0.0
//

.version 9.0
.target sm_100
.address_size 64

	// .globl	_Z6kernelv
.extern .func  (.param .b32 func_retval0) vprintf
(
	.param .b64 vprintf_param_0,
	.param .b64 vprintf_param_1
)
;
.global .align 1 .b8 $str[54] = {70, 114, 111, 109, 32, 71, 80, 85, 32, 91, 98, 108, 111, 99, 107, 32, 105, 100, 58, 32, 37, 100, 44, 32, 116, 104, 114, 101, 97, 100, 32, 105, 100, 58, 32, 37, 100, 93, 32, 72, 101, 108, 108, 111, 44, 32, 119, 111, 114, 108, 100, 33, 10};
.global .align 1 .b8 $str$1[76] = {97, 108, 105, 103, 110, 101, 100, 65, 99, 99, 101, 115, 115, 40, 41, 32, 84, 104, 114, 101, 97, 100, 32, 37, 100, 32, 105, 110, 32, 66, 108, 111, 99, 107, 32, 37, 100, 32, 98, 101, 108, 111, 110, 103, 115, 32, 116, 111, 32, 87, 97, 114, 112, 32, 37, 100, 32, 97, 99, 99, 101, 115, 115, 32, 37, 100, 32, 102, 114, 111, 109, 32, 37, 100, 10};
.global .align 1 .b8 $str$2[79] = {109, 105, 115, 97, 108, 105, 103, 110, 101, 100, 65, 99, 99, 101, 115, 115, 40, 41, 32, 84, 104, 114, 101, 97, 100, 32, 37, 100, 32, 105, 110, 32, 66, 108, 111, 99, 107, 32, 37, 100, 32, 98, 101, 108, 111, 110, 103, 115, 32, 116, 111, 32, 87, 97, 114, 112, 32, 37, 100, 32, 97, 99, 99, 101, 115, 115, 32, 37, 100, 32, 102, 114, 111, 109, 32, 37, 100, 10};

.visible .entry _Z6kernelv()
{
	.local .align 8 .b8 	__local_depot0[8];
	.reg .b64 	%SP;
	.reg .b64 	%SPL;
	.reg .b32 	%r<5>;
	.reg .b64 	%rd<5>;

	mov.u64 	%SPL, __local_depot0;
	cvta.local.u64 	%SP, %SPL;
	add.u64 	%rd1, %SP, 0;
	add.u64 	%rd2, %SPL, 0;
	mov.u32 	%r1, %ctaid.x;
	mov.u32 	%r2, %tid.x;
	st.local.v2.u32 	[%rd2], {%r1, %r2};
	mov.u64 	%rd3, $str;
	cvta.global.u64 	%rd4, %rd3;
	{ // callseq 0, 0
	.param .b64 param0;
	st.param.b64 	[param0], %rd4;
	.param .b64 param1;
	st.param.b64 	[param1], %rd1;
	.param .b32 retval0;
	call.uni (retval0), 
	vprintf, 
	(
	param0, 
	param1
	);
	ld.param.b32 	%r3, [retval0];
	} // callseq 0
	ret;

}
	// .globl	_Z13alignedAccessPiS_
.visible .entry _Z13alignedAccessPiS_(
	.param .u64 .ptr .align 1 _Z13alignedAccessPiS__param_0,
	.param .u64 .ptr .align 1 _Z13alignedAccessPiS__param_1
)
{
	.local .align 8 .b8 	__local_depot1[24];
	.reg .b64 	%SP;
	.reg .b64 	%SPL;
	.reg .pred 	%p<2>;
	.reg .b32 	%r<9>;
	.reg .b64 	%rd<12>;

	mov.u64 	%SPL, __local_depot1;
	cvta.local.u64 	%SP, %SPL;
	ld.param.u64 	%rd1, [_Z13alignedAccessPiS__param_0];
	ld.param.u64 	%rd2, [_Z13alignedAccessPiS__param_1];
	mov.u32 	%r1, %tid.x;
	mov.u32 	%r2, %ctaid.x;
	mov.u32 	%r4, %ntid.x;
	mad.lo.s32 	%r3, %r2, %r4, %r1;
	setp.gt.s32 	%p1, %r3, 127;
	@%p1 bra 	$L__BB1_2;
	cvta.to.global.u64 	%rd3, %rd1;
	cvta.to.global.u64 	%rd4, %rd2;
	mul.wide.s32 	%rd5, %r3, 4;
	add.s64 	%rd6, %rd3, %rd5;
	ld.global.u32 	%r5, [%rd6];
	add.s64 	%rd7, %rd4, %rd5;
	st.global.u32 	[%rd7], %r5;
$L__BB1_2:
	shr.u32 	%r6, %r1, 5;
	add.u64 	%rd8, %SP, 0;
	add.u64 	%rd9, %SPL, 0;
	st.local.v2.u32 	[%rd9], {%r3, %r2};
	st.local.v2.u32 	[%rd9+8], {%r6, %r3};
	st.local.u32 	[%rd9+16], %r3;
	mov.u64 	%rd10, $str$1;
	cvta.global.u64 	%rd11, %rd10;
	{ // callseq 1, 0
	.param .b64 param0;
	st.param.b64 	[param0], %rd11;
	.param .b64 param1;
	st.param.b64 	[param1], %rd8;
	.param .b32 retval0;
	call.uni (retval0), 
	vprintf, 
	(
	param0, 
	param1
	);
	ld.param.b32 	%r7, [retval0];
	} // callseq 1
	ret;

}
	// .globl	_Z16misalignedAccessPiS_
.visible .entry _Z16misalignedAccessPiS_(
	.param .u64 .ptr .align 1 _Z16misalignedAccessPiS__param_0,
	.param .u64 .ptr .align 1 _Z16misalignedAccessPiS__param_1
)
{
	.local .align 8 .b8 	__local_depot2[24];
	.reg .b64 	%SP;
	.reg .b64 	%SPL;
	.reg .pred 	%p<2>;
	.reg .b32 	%r<10>;
	.reg .b64 	%rd<12>;

	mov.u64 	%SPL, __local_depot2;
	cvta.local.u64 	%SP, %SPL;
	ld.param.u64 	%rd1, [_Z16misalignedAccessPiS__param_0];
	ld.param.u64 	%rd2, [_Z16misalignedAccessPiS__param_1];
	mov.u32 	%r1, %tid.x;
	mov.u32 	%r2, %ctaid.x;
	mov.u32 	%r4, %ntid.x;
	mad.lo.s32 	%r3, %r2, %r4, %r1;
	setp.gt.s32 	%p1, %r3, 126;
	@%p1 bra 	$L__BB2_2;
	cvta.to.global.u64 	%rd3, %rd1;
	cvta.to.global.u64 	%rd4, %rd2;
	mul.wide.s32 	%rd5, %r3, 4;
	add.s64 	%rd6, %rd3, %rd5;
	ld.global.u32 	%r5, [%rd6+512];
	add.s64 	%rd7, %rd4, %rd5;
	st.global.u32 	[%rd7], %r5;
$L__BB2_2:
	shr.u32 	%r6, %r1, 5;
	add.u64 	%rd8, %SP, 0;
	add.u64 	%rd9, %SPL, 0;
	add.s32 	%r7, %r3, 128;
	st.local.v2.u32 	[%rd9], {%r3, %r2};
	st.local.v2.u32 	[%rd9+8], {%r6, %r3};
	st.local.u32 	[%rd9+16], %r7;
	mov.u64 	%rd10, $str$2;
	cvta.global.u64 	%rd11, %rd10;
	{ // callseq 2, 0
	.param .b64 param0;
	st.param.b64 	[param0], %rd11;
	.param .b64 param1;
	st.param.b64 	[param1], %rd8;
	.param .b32 retval0;
	call.uni (retval0), 
	vprintf, 
	(
	param0, 
	param1
	);
	ld.param.b32 	%r8, [retval0];
	} // callseq 2
	ret;

}


// ===== COMPILED SASS (sm_100) =====

	.target	sm_100

	.elftype	@"ET_EXEC"


//--------------------- .note.nv.tkinfo           --------------------------
	.section	.note.nv.tkinfo,"",@"SHT_NOTE"
	.sectionflags	@"SHF_NOTE_NV_TKINFO"
	.tkinfo
        /*0018*/ 	.word	0x00000002
        /*0030*/ 	.string	""
        /*0030*/ 	.string	"ptxas"
        /*0030*/ 	.string	"Cuda compilation tools, release 13.0, V13.0.88"
        /*0030*/ 	.string	"Build cuda_13.0.r13.0/compiler.36424714_0"
        /*0030*/ 	.string	"-arch sm_100 -m 64 "



//--------------------- .note.nv.cuinfo           --------------------------
	.section	.note.nv.cuinfo,"",@"SHT_NOTE"
	.sectionflags	@"SHF_NOTE_NV_CUINFO"
        /*0018*/ 	.short	0x0002
        /*001a*/ 	.short	0x0064
        /*001c*/ 	.short	0x0082
	.zero		2


//--------------------- .nv.info                  --------------------------
	.section	.nv.info,"",@"SHT_CUDA_INFO"
	.align	4


	//----- nvinfo : EIATTR_REGCOUNT
	.align		4
        /*0000*/ 	.byte	0x04, 0x2f
        /*0002*/ 	.short	(.L_4 - .L_3)
	.align		4
.L_3:
        /*0004*/ 	.word	index@(_Z6kernelv)
        /*0008*/ 	.word	0x00000018


	//----- nvinfo : EIATTR_FRAME_SIZE
	.align		4
.L_4:
        /*000c*/ 	.byte	0x04, 0x11
        /*000e*/ 	.short	(.L_6 - .L_5)
	.align		4
.L_5:
        /*0010*/ 	.word	index@(_Z6kernelv)
        /*0014*/ 	.word	0x00000008


	//----- nvinfo : EIATTR_REGCOUNT
	.align		4
.L_6:
        /*0018*/ 	.byte	0x04, 0x2f
        /*001a*/ 	.short	(.L_8 - .L_7)
	.align		4
.L_7:
        /*001c*/ 	.word	index@(_Z13alignedAccessPiS_)
        /*0020*/ 	.word	0x00000018


	//----- nvinfo : EIATTR_FRAME_SIZE
	.align		4
.L_8:
        /*0024*/ 	.byte	0x04, 0x11
        /*0026*/ 	.short	(.L_10 - .L_9)
	.align		4
.L_9:
        /*0028*/ 	.word	index@(_Z13alignedAccessPiS_)
        /*002c*/ 	.word	0x00000018


	//----- nvinfo : EIATTR_REGCOUNT
	.align		4
.L_10:
        /*0030*/ 	.byte	0x04, 0x2f
        /*0032*/ 	.short	(.L_12 - .L_11)
	.align		4
.L_11:
        /*0034*/ 	.word	index@(_Z16misalignedAccessPiS_)
        /*0038*/ 	.word	0x00000018


	//----- nvinfo : EIATTR_FRAME_SIZE
	.align		4
.L_12:
        /*003c*/ 	.byte	0x04, 0x11
        /*003e*/ 	.short	(.L_14 - .L_13)
	.align		4
.L_13:
        /*0040*/ 	.word	index@(_Z16misalignedAccessPiS_)
        /*0044*/ 	.word	0x00000018


	//----- nvinfo : EIATTR_MIN_STACK_SIZE
	.align		4
.L_14:
        /*0048*/ 	.byte	0x04, 0x12
        /*004a*/ 	.short	(.L_16 - .L_15)
	.align		4
.L_15:
        /*004c*/ 	.word	index@(_Z16misalignedAccessPiS_)
        /*0050*/ 	.word	0x00000018


	//----- nvinfo : EIATTR_MIN_STACK_SIZE
	.align		4
.L_16:
        /*0054*/ 	.byte	0x04, 0x12
        /*0056*/ 	.short	(.L_18 - .L_17)
	.align		4
.L_17:
        /*0058*/ 	.word	index@(_Z13alignedAccessPiS_)
        /*005c*/ 	.word	0x00000018


	//----- nvinfo : EIATTR_MIN_STACK_SIZE
	.align		4
.L_18:
        /*0060*/ 	.byte	0x04, 0x12
        /*0062*/ 	.short	(.L_20 - .L_19)
	.align		4
.L_19:
        /*0064*/ 	.word	index@(_Z6kernelv)
        /*0068*/ 	.word	0x00000008
.L_20:


//--------------------- .nv.compat                --------------------------
	.section	.nv.compat,"",@"SHT_CUDA_COMPAT_INFO"
	.align	4
        /*0000*/ 	.byte	0x02, 0x09, 0x00, 0x00, 0x02, 0x02, 0x01, 0x00, 0x02, 0x05, 0x05, 0x00, 0x03, 0x07, 0x01, 0x01
        /*0010*/ 	.byte	0x02, 0x03, 0x00, 0x00, 0x02, 0x06, 0x01, 0x00, 0x04, 0x0b, 0x08, 0x00, 0x09, 0x00, 0x00, 0x00
        /*0020*/ 	.byte	0x00, 0x00, 0x00, 0x00


//--------------------- .nv.info._Z16misalignedAccessPiS_ --------------------------
	.section	.nv.info._Z16misalignedAccessPiS_,"",@"SHT_CUDA_INFO"
	.sectionflags	@""
	.align	4


	//----- nvinfo : EIATTR_CUDA_API_VERSION
	.align		4
        /*0000*/ 	.byte	0x04, 0x37
        /*0002*/ 	.short	(.L_22 - .L_21)
.L_21:
        /*0004*/ 	.word	0x00000082


	//----- nvinfo : EIATTR_KPARAM_INFO
	.align		4
.L_22:
        /*0008*/ 	.byte	0x04, 0x17
        /*000a*/ 	.short	(.L_24 - .L_23)
.L_23:
        /*000c*/ 	.word	0x00000000
        /*0010*/ 	.short	0x0001
        /*0012*/ 	.short	0x0008
        /*0014*/ 	.byte	0x00, 0xf5, 0x21, 0x00


	//----- nvinfo : EIATTR_KPARAM_INFO
	.align		4
.L_24:
        /*0018*/ 	.byte	0x04, 0x17
        /*001a*/ 	.short	(.L_26 - .L_25)
.L_25:
        /*001c*/ 	.word	0x00000000
        /*0020*/ 	.short	0x0000
        /*0022*/ 	.short	0x0000
        /*0024*/ 	.byte	0x00, 0xf5, 0x21, 0x00


	//----- nvinfo : EIATTR_SPARSE_MMA_MASK
	.align		4
.L_26:
        /*0028*/ 	.byte	0x03, 0x50
        /*002a*/ 	.short	0x0000


	//----- nvinfo : EIATTR_MAXREG_COUNT
	.align		4
        /*002c*/ 	.byte	0x03, 0x1b
        /*002e*/ 	.short	0x00ff


	//----- nvinfo : EIATTR_EXTERNS
	.align		4
        /*0030*/ 	.byte	0x04, 0x0f
        /*0032*/ 	.short	(.L_28 - .L_27)


	//   ....[0]....
	.align		4
.L_27:
        /*0034*/ 	.word	index@(vprintf)


	//----- nvinfo : EIATTR_MERCURY_ISA_VERSION
	.align		4
.L_28:
        /*0038*/ 	.byte	0x03, 0x5f
        /*003a*/ 	.short	0x0101


	//----- nvinfo : EIATTR_VRC_CTA_INIT_COUNT
	.align		4
        /*003c*/ 	.byte	0x02, 0x4a
	.zero		1
	.zero		1


	//----- nvinfo : EIATTR_SYSCALL_OFFSETS
	.align		4
        /*0040*/ 	.byte	0x04, 0x46
        /*0042*/ 	.short	(.L_30 - .L_29)


	//   ....[0]....
.L_29:
        /*0044*/ 	.word	0x000001e0


	//----- nvinfo : EIATTR_EXIT_INSTR_OFFSETS
	.align		4
.L_30:
        /*0048*/ 	.byte	0x04, 0x1c
        /*004a*/ 	.short	(.L_32 - .L_31)


	//   ....[0]....
.L_31:
        /*004c*/ 	.word	0x000001f0


	//----- nvinfo : EIATTR_CBANK_PARAM_SIZE
	.align		4
.L_32:
        /*0050*/ 	.byte	0x03, 0x19
        /*0052*/ 	.short	0x0010


	//----- nvinfo : EIATTR_PARAM_CBANK
	.align		4
        /*0054*/ 	.byte	0x04, 0x0a
        /*0056*/ 	.short	(.L_34 - .L_33)
	.align		4
.L_33:
        /*0058*/ 	.word	index@(.nv.constant0._Z16misalignedAccessPiS_)
        /*005c*/ 	.short	0x0380
        /*005e*/ 	.short	0x0010


	//----- nvinfo : EIATTR_SW_WAR
	.align		4
.L_34:
        /*0060*/ 	.byte	0x04, 0x36
        /*0062*/ 	.short	(.L_36 - .L_35)
.L_35:
        /*0064*/ 	.word	0x00000008
.L_36:


//--------------------- .nv.info._Z13alignedAccessPiS_ --------------------------
	.section	.nv.info._Z13alignedAccessPiS_,"",@"SHT_CUDA_INFO"
	.sectionflags	@""
	.align	4


	//----- nvinfo : EIATTR_CUDA_API_VERSION
	.align		4
        /*0000*/ 	.byte	0x04, 0x37
        /*0002*/ 	.short	(.L_38 - .L_37)
.L_37:
        /*0004*/ 	.word	0x00000082


	//----- nvinfo : EIATTR_KPARAM_INFO
	.align		4
.L_38:
        /*0008*/ 	.byte	0x04, 0x17
        /*000a*/ 	.short	(.L_40 - .L_39)
.L_39:
        /*000c*/ 	.word	0x00000000
        /*0010*/ 	.short	0x0001
        /*0012*/ 	.short	0x0008
        /*0014*/ 	.byte	0x00, 0xf5, 0x21, 0x00


	//----- nvinfo : EIATTR_KPARAM_INFO
	.align		4
.L_40:
        /*0018*/ 	.byte	0x04, 0x17
        /*001a*/ 	.short	(.L_42 - .L_41)
.L_41:
        /*001c*/ 	.word	0x00000000
        /*0020*/ 	.short	0x0000
        /*0022*/ 	.short	0x0000
        /*0024*/ 	.byte	0x00, 0xf5, 0x21, 0x00


	//----- nvinfo : EIATTR_SPARSE_MMA_MASK
	.align		4
.L_42:
        /*0028*/ 	.byte	0x03, 0x50
        /*002a*/ 	.short	0x0000


	//----- nvinfo : EIATTR_MAXREG_COUNT
	.align		4
        /*002c*/ 	.byte	0x03, 0x1b
        /*002e*/ 	.short	0x00ff


	//----- nvinfo : EIATTR_EXTERNS
	.align		4
        /*0030*/ 	.byte	0x04, 0x0f
        /*0032*/ 	.short	(.L_44 - .L_43)


	//   ....[0]....
	.align		4
.L_43:
        /*0034*/ 	.word	index@(vprintf)


	//----- nvinfo : EIATTR_MERCURY_ISA_VERSION
	.align		4
.L_44:
        /*0038*/ 	.byte	0x03, 0x5f
        /*003a*/ 	.short	0x0101


	//----- nvinfo : EIATTR_VRC_CTA_INIT_COUNT
	.align		4
        /*003c*/ 	.byte	0x02, 0x4a
	.zero		1
	.zero		1


	//----- nvinfo : EIATTR_SYSCALL_OFFSETS
	.align		4
        /*0040*/ 	.byte	0x04, 0x46
        /*0042*/ 	.short	(.L_46 - .L_45)


	//   ....[0]....
.L_45:
        /*0044*/ 	.word	0x000001d0


	//----- nvinfo : EIATTR_EXIT_INSTR_OFFSETS
	.align		4
.L_46:
        /*0048*/ 	.byte	0x04, 0x1c
        /*004a*/ 	.short	(.L_48 - .L_47)


	//   ....[0]....
.L_47:
        /*004c*/ 	.word	0x000001e0


	//----- nvinfo : EIATTR_CBANK_PARAM_SIZE
	.align		4
.L_48:
        /*0050*/ 	.byte	0x03, 0x19
        /*0052*/ 	.short	0x0010


	//----- nvinfo : EIATTR_PARAM_CBANK
	.align		4
        /*0054*/ 	.byte	0x04, 0x0a
        /*0056*/ 	.short	(.L_50 - .L_49)
	.align		4
.L_49:
        /*0058*/ 	.word	index@(.nv.constant0._Z13alignedAccessPiS_)
        /*005c*/ 	.short	0x0380
        /*005e*/ 	.short	0x0010


	//----- nvinfo : EIATTR_SW_WAR
	.align		4
.L_50:
        /*0060*/ 	.byte	0x04, 0x36
        /*0062*/ 	.short	(.L_52 - .L_51)
.L_51:
        /*0064*/ 	.word	0x00000008
.L_52:


//--------------------- .nv.info._Z6kernelv       --------------------------
	.section	.nv.info._Z6kernelv,"",@"SHT_CUDA_INFO"
	.sectionflags	@""
	.align	4


	//----- nvinfo : EIATTR_CUDA_API_VERSION
	.align		4
        /*0000*/ 	.byte	0x04, 0x37
        /*0002*/ 	.short	(.L_54 - .L_53)
.L_53:
        /*0004*/ 	.word	0x00000082


	//----- nvinfo : EIATTR_SPARSE_MMA_MASK
	.align		4
.L_54:
        /*0008*/ 	.byte	0x03, 0x50
        /*000a*/ 	.short	0x0000


	//----- nvinfo : EIATTR_MAXREG_COUNT
	.align		4
        /*000c*/ 	.byte	0x03, 0x1b
        /*000e*/ 	.short	0x00ff


	//----- nvinfo : EIATTR_EXTERNS
	.align		4
        /*0010*/ 	.byte	0x04, 0x0f
        /*0012*/ 	.short	(.L_56 - .L_55)


	//   ....[0]....
	.align		4
.L_55:
        /*0014*/ 	.word	index@(vprintf)


	//----- nvinfo : EIATTR_MERCURY_ISA_VERSION
	.align		4
.L_56:
        /*0018*/ 	.byte	0x03, 0x5f
        /*001a*/ 	.short	0x0101


	//----- nvinfo : EIATTR_VRC_CTA_INIT_COUNT
	.align		4
        /*001c*/ 	.byte	0x02, 0x4a
	.zero		1
	.zero		1


	//----- nvinfo : EIATTR_SYSCALL_OFFSETS
	.align		4
        /*0020*/ 	.byte	0x04, 0x46
        /*0022*/ 	.short	(.L_58 - .L_57)


	//   ....[0]....
.L_57:
        /*0024*/ 	.word	0x000000f0


	//----- nvinfo : EIATTR_EXIT_INSTR_OFFSETS
	.align		4
.L_58:
        /*0028*/ 	.byte	0x04, 0x1c
        /*002a*/ 	.short	(.L_60 - .L_59)


	//   ....[0]....
.L_59:
        /*002c*/ 	.word	0x00000100


	//----- nvinfo : EIATTR_SW_WAR
	.align		4
.L_60:
        /*0030*/ 	.byte	0x04, 0x36
        /*0032*/ 	.short	(.L_62 - .L_61)
.L_61:
        /*0034*/ 	.word	0x00000008
.L_62:


//--------------------- .nv.callgraph             --------------------------
	.section	.nv.callgraph,"",@"SHT_CUDA_CALLGRAPH"
	.align	4
	.sectionentsize	8
	.align		4
        /*0000*/ 	.word	0x00000000
	.align		4
        /*0004*/ 	.word	0xffffffff
	.align		4
        /*0008*/ 	.word	index@(_Z16misalignedAccessPiS_)
	.align		4
        /*000c*/ 	.word	index@(vprintf)
	.align		4
        /*0010*/ 	.word	index@(_Z13alignedAccessPiS_)
	.align		4
        /*0014*/ 	.word	index@(vprintf)
	.align		4
        /*0018*/ 	.word	index@(_Z6kernelv)
	.align		4
        /*001c*/ 	.word	index@(vprintf)
	.align		4
        /*0020*/ 	.word	0x00000000
	.align		4
        /*0024*/ 	.word	0xfffffffe
	.align		4
        /*0028*/ 	.word	0x00000000
	.align		4
        /*002c*/ 	.word	0xfffffffd
	.align		4
        /*0030*/ 	.word	0x00000000
	.align		4
        /*0034*/ 	.word	0xfffffffc


//--------------------- .nv.constant4             --------------------------
	.section	.nv.constant4,"a",@progbits
	.align	8
	.align		8
.nv.constant4:
        /*0000*/ 	.dword	vprintf
	.align		8
        /*0008*/ 	.dword	$str
	.align		8
        /*0010*/ 	.dword	$str$1
	.align		8
        /*0018*/ 	.dword	$str$2


//--------------------- .text._Z16misalignedAccessPiS_ --------------------------
	.section	.text._Z16misalignedAccessPiS_,"ax",@progbits
	.align	128
        .global         _Z16misalignedAccessPiS_
        .type           _Z16misalignedAccessPiS_,@function
        .size           _Z16misalignedAccessPiS_,(.L_x_6 - _Z16misalignedAccessPiS_)
        .other          _Z16misalignedAccessPiS_,@"STO_CUDA_ENTRY STV_DEFAULT"
_Z16misalignedAccessPiS_:
.text._Z16misalignedAccessPiS_:
[----:B------:R-:W0:Y:S01]  /*0000*/  LDC R1, c[0x0][0x37c] ;  /* 0x0000df00ff017b82 */ /* 0x000e220000000800 */
[----:B------:R-:W1:Y:S01]  /*0010*/  S2R R10, SR_TID.X ;  /* 0x00000000000a7919 */ /* 0x000e620000002100 */
[----:B------:R-:W2:Y:S06]  /*0020*/  LDCU UR7, c[0x0][0x2fc] ;  /* 0x00005f80ff0777ac */ /* 0x000eac0008000800 */
[----:B------:R-:W3:Y:S01]  /*0030*/  LDC.64 R4, c[0x0][0x380] ;  /* 0x0000e000ff047b82 */ /* 0x000ee20000000a00 */
[----:B0-----:R-:W-:Y:S01]  /*0040*/  VIADD R1, R1, 0xffffffe8 ;  /* 0xffffffe801017836 */ /* 0x001fe20000000000 */
[----:B------:R-:W1:Y:S01]  /*0050*/  S2R R3, SR_CTAID.X ;  /* 0x0000000000037919 */ /* 0x000e620000002500 */
[----:B------:R-:W1:Y:S05]  /*0060*/  LDCU UR4, c[0x0][0x360] ;  /* 0x00006c00ff0477ac */ /* 0x000e6a0008000800 */
[----:B------:R-:W0:Y:S01]  /*0070*/  LDC.64 R8, c[0x0][0x388] ;  /* 0x0000e200ff087b82 */ /* 0x000e220000000a00 */
[----:B------:R-:W-:Y:S01]  /*0080*/  MOV R13, 0x0 ;  /* 0x00000000000d7802 */ /* 0x000fe20000000f00 */
[----:B------:R-:W4:Y:S01]  /*0090*/  LDCU UR6, c[0x0][0x2f8] ;  /* 0x00005f00ff0677ac */ /* 0x000f220008000800 */
[----:B------:R-:W5:Y:S01]  /*00a0*/  LDCU.64 UR8, c[0x4][0x18] ;  /* 0x01000300ff0877ac */ /* 0x000f620008000a00 */
[----:B-1----:R-:W-:Y:S01]  /*00b0*/  IMAD R2, R3, UR4, R10 ;  /* 0x0000000403027c24 */ /* 0x002fe2000f8e020a */
[----:B------:R-:W1:Y:S04]  /*00c0*/  LDCU.64 UR4, c[0x0][0x358] ;  /* 0x00006b00ff0477ac */ /* 0x000e680008000a00 */
[----:B------:R-:W-:-:S13]  /*00d0*/  ISETP.GT.AND P0, PT, R2, 0x7e, PT ;  /* 0x0000007e0200780c */ /* 0x000fda0003f04270 */
[----:B---3--:R-:W-:-:S05]  /*00e0*/  @!P0 IMAD.WIDE R4, R2, 0x4, R4 ;  /* 0x0000000402048825 */ /* 0x008fca00078e0204 */
[----:B-1----:R5:W3:Y:S01]  /*00f0*/  @!P0 LDG.E R0, desc[UR4][R4.64+0x200] ;  /* 0x0002000404008981 */ /* 0x002ae2000c1e1900 */
[----:B------:R-:W-:Y:S01]  /*0100*/  SHF.R.U32.HI R10, RZ, 0x5, R10 ;  /* 0x00000005ff0a7819 */ /* 0x000fe2000001160a */
[----:B------:R-:W-:Y:S01]  /*0110*/  IMAD.MOV.U32 R11, RZ, RZ, R2 ;  /* 0x000000ffff0b7224 */ /* 0x000fe200078e0002 */
[C---:B------:R-:W-:Y:S01]  /*0120*/  IADD3 R12, PT, PT, R2.reuse, 0x80, RZ ;  /* 0x00000080020c7810 */ /* 0x040fe20007ffe0ff */
[----:B------:R1:W-:Y:S01]  /*0130*/  STL.64 [R1], R2 ;  /* 0x0000000201007387 */ /* 0x0003e20000100a00 */
[----:B------:R1:W1:Y:S01]  /*0140*/  LDC.64 R14, c[0x4][R13] ;  /* 0x010000000d0e7b82 */ /* 0x0002620000000a00 */
[----:B0-----:R-:W-:Y:S02]  /*0150*/  @!P0 IMAD.WIDE R8, R2, 0x4, R8 ;  /* 0x0000000402088825 */ /* 0x001fe400078e0208 */
[----:B------:R0:W-:Y:S02]  /*0160*/  STL.64 [R1+0x8], R10 ;  /* 0x0000080a01007387 */ /* 0x0001e40000100a00 */
[----:B-----5:R-:W-:Y:S01]  /*0170*/  IMAD.U32 R4, RZ, RZ, UR8 ;  /* 0x00000008ff047e24 */ /* 0x020fe2000f8e00ff */
[----:B------:R-:W-:Y:S01]  /*0180*/  MOV R5, UR9 ;  /* 0x0000000900057c02 */ /* 0x000fe20008000f00 */
[----:B------:R0:W-:Y:S04]  /*0190*/  STL [R1+0x10], R12 ;  /* 0x0000100c01007387 */ /* 0x0001e80000100800 */
[----:B---3--:R0:W-:Y:S01]  /*01a0*/  @!P0 STG.E desc[UR4][R8.64], R0 ;  /* 0x0000000008008986 */ /* 0x0081e2000c101904 */
[----:B----4-:R-:W-:-:S05]  /*01b0*/  IADD3 R6, P0, PT, R1, UR6, RZ ;  /* 0x0000000601067c10 */ /* 0x010fca000ff1e0ff */
[----:B-12---:R-:W-:-:S08]  /*01c0*/  IMAD.X R7, RZ, RZ, UR7, P0 ;  /* 0x00000007ff077e24 */ /* 0x006fd000080e06ff */
[----:B------:R-:W-:-:S07]  /*01d0*/  LEPC R20, `(.L_x_0) ;  /* 0x000000001014794e */ /* 0x000fce0000000000 */
[----:B0-----:R-:W-:Y:S05]  /*01e0*/  CALL.ABS.NOINC R14 ;  /* 0x000000000e007343 */ /* 0x001fea0003c00000 */
.L_x_0:
[----:B------:R-:W-:Y:S05]  /*01f0*/  EXIT ;  /* 0x000000000000794d */ /* 0x000fea0003800000 */
.L_x_1:
[----:B------:R-:W-:-:S00]  /*0200*/  BRA `(.L_x_1) ;  /* 0xfffffffc00fc7947 */ /* 0x000fc0000383ffff */
[----:B------:R-:W-:-:S00]  /*0210*/  NOP ;  /* 0x0000000000007918 */ /* 0x000fc00000000000 */
        /* <DEDUP_REMOVED lines=14> */
.L_x_6:


//--------------------- .text._Z13alignedAccessPiS_ --------------------------
	.section	.text._Z13alignedAccessPiS_,"ax",@progbits
	.align	128
        .global         _Z13alignedAccessPiS_
        .type           _Z13alignedAccessPiS_,@function
        .size           _Z13alignedAccessPiS_,(.L_x_7 - _Z13alignedAccessPiS_)
        .other          _Z13alignedAccessPiS_,@"STO_CUDA_ENTRY STV_DEFAULT"
_Z13alignedAccessPiS_:
.text._Z13alignedAccessPiS_:
        /* <DEDUP_REMOVED lines=17> */
[----:B------:R-:W1:Y:S01]  /*0110*/  LDC.64 R12, c[0x4][R12] ;  /* 0x010000000c0c7b82 */ /* 0x000e620000000a00 */
[----:B------:R-:W-:Y:S01]  /*0120*/  MOV R11, R2 ;  /* 0x00000002000b7202 */ /* 0x000fe20000000f00 */
[----:B------:R1:W-:Y:S01]  /*0130*/  STL.64 [R1], R2 ;  /* 0x0000000201007387 */ /* 0x0003e20000100a00 */
[----:B0-----:R-:W-:-:S03]  /*0140*/  @!P0 IMAD.WIDE R8, R2, 0x4, R8 ;  /* 0x0000000402088825 */ /* 0x001fc600078e0208 */
[----:B------:R0:W-:Y:S01]  /*0150*/  STL [R1+0x10], R2 ;  /* 0x0000100201007387 */ /* 0x0001e20000100800 */
[----:B-----5:R-:W-:Y:S01]  /*0160*/  IMAD.U32 R4, RZ, RZ, UR8 ;  /* 0x00000008ff047e24 */ /* 0x020fe2000f8e00ff */
[----:B------:R-:W-:Y:S02]  /*0170*/  MOV R5, UR9 ;  /* 0x0000000900057c02 */ /* 0x000fe40008000f00 */
[----:B------:R0:W-:Y:S04]  /*0180*/  STL.64 [R1+0x8], R10 ;  /* 0x0000080a01007387 */ /* 0x0001e80000100a00 */
[----:B---3--:R0:W-:Y:S01]  /*0190*/  @!P0 STG.E desc[UR4][R8.64], R0 ;  /* 0x0000000008008986 */ /* 0x0081e2000c101904 */
[----:B----4-:R-:W-:-:S05]  /*01a0*/  IADD3 R6, P0, PT, R1, UR6, RZ ;  /* 0x0000000601067c10 */ /* 0x010fca000ff1e0ff */
[----:B-12---:R-:W-:-:S08]  /*01b0*/  IMAD.X R7, RZ, RZ, UR7, P0 ;  /* 0x00000007ff077e24 */ /* 0x006fd000080e06ff */
[----:B------:R-:W-:-:S07]  /*01c0*/  LEPC R20, `(.L_x_2) ;  /* 0x000000001014794e */ /* 0x000fce0000000000 */
[----:B0-----:R-:W-:Y:S05]  /*01d0*/  CALL.ABS.NOINC R12 ;  /* 0x000000000c007343 */ /* 0x001fea0003c00000 */
.L_x_2:
[----:B------:R-:W-:Y:S05]  /*01e0*/  EXIT ;  /* 0x000000000000794d */ /* 0x000fea0003800000 */
.L_x_3:
        /* <DEDUP_REMOVED lines=9> */
.L_x_7:


//--------------------- .text._Z6kernelv          --------------------------
	.section	.text._Z6kernelv,"ax",@progbits
	.align	128
        .global         _Z6kernelv
        .type           _Z6kernelv,@function
        .size           _Z6kernelv,(.L_x_8 - _Z6kernelv)
        .other          _Z6kernelv,@"STO_CUDA_ENTRY STV_DEFAULT"
_Z6kernelv:
.text._Z6kernelv:
[----:B------:R-:W0:Y:S01]  /*0000*/  LDC R1, c[0x0][0x37c] ;  /* 0x0000df00ff017b82 */ /* 0x000e220000000800 */
[----:B------:R-:W1:Y:S01]  /*0010*/  S2R R8, SR_CTAID.X ;  /* 0x0000000000087919 */ /* 0x000e620000002500 */
[----:B0-----:R-:W-:Y:S01]  /*0020*/  VIADD R1, R1, 0xfffffff8 ;  /* 0xfffffff801017836 */ /* 0x001fe20000000000 */
[----:B------:R-:W-:Y:S01]  /*0030*/  MOV R0, 0x0 ;  /* 0x0000000000007802 */ /* 0x000fe20000000f00 */
[----:B------:R-:W0:Y:S01]  /*0040*/  LDCU UR4, c[0x0][0x2f8] ;  /* 0x00005f00ff0477ac */ /* 0x000e220008000800 */
[----:B------:R-:W1:Y:S03]  /*0050*/  S2R R9, SR_TID.X ;  /* 0x0000000000097919 */ /* 0x000e660000002100 */
[----:B------:R2:W3:Y:S01]  /*0060*/  LDC.64 R2, c[0x4][R0] ;  /* 0x0100000000027b82 */ /* 0x0004e20000000a00 */
[----:B------:R-:W4:Y:S01]  /*0070*/  LDCU.64 UR6, c[0x4][0x8] ;  /* 0x01000100ff0677ac */ /* 0x000f220008000a00 */
[----:B------:R-:W5:Y:S01]  /*0080*/  LDCU UR5, c[0x0][0x2fc] ;  /* 0x00005f80ff0577ac */ /* 0x000f620008000800 */
[----:B0-----:R-:W-:Y:S01]  /*0090*/  IADD3 R6, P0, PT, R1, UR4, RZ ;  /* 0x0000000401067c10 */ /* 0x001fe2000ff1e0ff */
[----:B----4-:R-:W-:Y:S01]  /*00a0*/  IMAD.U32 R4, RZ, RZ, UR6 ;  /* 0x00000006ff047e24 */ /* 0x010fe2000f8e00ff */
[----:B------:R-:W-:-:S03]  /*00b0*/  MOV R5, UR7 ;  /* 0x0000000700057c02 */ /* 0x000fc60008000f00 */
[----:B-----5:R-:W-:Y:S01]  /*00c0*/  IMAD.X R7, RZ, RZ, UR5, P0 ;  /* 0x00000005ff077e24 */ /* 0x020fe200080e06ff */
[----:B-1----:R2:W-:Y:S07]  /*00d0*/  STL.64 [R1], R8 ;  /* 0x0000000801007387 */ /* 0x0025ee0000100a00 */
[----:B------:R-:W-:-:S07]  /*00e0*/  LEPC R20, `(.L_x_4) ;  /* 0x000000001014794e */ /* 0x000fce0000000000 */
[----:B--23--:R-:W-:Y:S05]  /*00f0*/  CALL.ABS.NOINC R2 ;  /* 0x0000000002007343 */ /* 0x00cfea0003c00000 */
.L_x_4:
[----:B------:R-:W-:Y:S05]  /*0100*/  EXIT ;  /* 0x000000000000794d */ /* 0x000fea0003800000 */
.L_x_5:
        /* <DEDUP_REMOVED lines=15> */
.L_x_8:


//--------------------- .nv.global.init           --------------------------
	.section	.nv.global.init,"aw",@progbits
.nv.global.init:
	.type		$str,@object
	.size		$str,($str$1 - $str)
$str:
        /*0000*/ 	.byte	0x46, 0x72, 0x6f, 0x6d, 0x20, 0x47, 0x50, 0x55, 0x20, 0x5b, 0x62, 0x6c, 0x6f, 0x63, 0x6b, 0x20
        /*0010*/ 	.byte	0x69, 0x64, 0x3a, 0x20, 0x25, 0x64, 0x2c, 0x20, 0x74, 0x68, 0x72, 0x65, 0x61, 0x64, 0x20, 0x69
        /*0020*/ 	.byte	0x64, 0x3a, 0x20, 0x25, 0x64, 0x5d, 0x20, 0x48, 0x65, 0x6c, 0x6c, 0x6f, 0x2c, 0x20, 0x77, 0x6f
        /*0030*/ 	.byte	0x72, 0x6c, 0x64, 0x21, 0x0a, 0x00
	.type		$str$1,@object
	.size		$str$1,($str$2 - $str$1)
$str$1:
        /*0036*/ 	.byte	0x61, 0x6c, 0x69, 0x67, 0x6e, 0x65, 0x64, 0x41, 0x63, 0x63, 0x65, 0x73, 0x73, 0x28, 0x29, 0x20
        /*0046*/ 	.byte	0x54, 0x68, 0x72, 0x65, 0x61, 0x64, 0x20, 0x25, 0x64, 0x20, 0x69, 0x6e, 0x20, 0x42, 0x6c, 0x6f
        /*0056*/ 	.byte	0x63, 0x6b, 0x20, 0x25, 0x64, 0x20, 0x62, 0x65, 0x6c, 0x6f, 0x6e, 0x67, 0x73, 0x20, 0x74, 0x6f
        /*0066*/ 	.byte	0x20, 0x57, 0x61, 0x72, 0x70, 0x20, 0x25, 0x64, 0x20, 0x61, 0x63, 0x63, 0x65, 0x73, 0x73, 0x20
        /*0076*/ 	.byte	0x25, 0x64, 0x20, 0x66, 0x72, 0x6f, 0x6d, 0x20, 0x25, 0x64, 0x0a, 0x00
	.type		$str$2,@object
	.size		$str$2,(.L_2 - $str$2)
$str$2:
        /*0082*/ 	.byte	0x6d, 0x69, 0x73, 0x61, 0x6c, 0x69, 0x67, 0x6e, 0x65, 0x64, 0x41, 0x63, 0x63, 0x65, 0x73, 0x73
        /*0092*/ 	.byte	0x28, 0x29, 0x20, 0x54, 0x68, 0x72, 0x65, 0x61, 0x64, 0x20, 0x25, 0x64, 0x20, 0x69, 0x6e, 0x20
        /*00a2*/ 	.byte	0x42, 0x6c, 0x6f, 0x63, 0x6b, 0x20, 0x25, 0x64, 0x20, 0x62, 0x65, 0x6c, 0x6f, 0x6e, 0x67, 0x73
        /*00b2*/ 	.byte	0x20, 0x74, 0x6f, 0x20, 0x57, 0x61, 0x72, 0x70, 0x20, 0x25, 0x64, 0x20, 0x61, 0x63, 0x63, 0x65
        /*00c2*/ 	.byte	0x73, 0x73, 0x20, 0x25, 0x64, 0x20, 0x66, 0x72, 0x6f, 0x6d, 0x20, 0x25, 0x64, 0x0a, 0x00
.L_2:


//--------------------- .nv.shared.reserved.0     --------------------------
	.section	.nv.shared.reserved.0,"aw",@nobits
	.weak		__nv_reservedSMEM_offset_0_alias
	.size		__nv_reservedSMEM_offset_0_alias, 0, 64
	.other		__nv_reservedSMEM_offset_0_alias,@"STO_CUDA_RESERVED_SHARED STV_DEFAULT"
__nv_reservedSMEM_offset_0_alias:
	.zero		0
	.zero		64


//--------------------- .nv.constant0._Z16misalignedAccessPiS_ --------------------------
	.section	.nv.constant0._Z16misalignedAccessPiS_,"a",@progbits
	.sectionflags	@""
	.align	4
.nv.constant0._Z16misalignedAccessPiS_:
	.zero		912


//--------------------- .nv.constant0._Z13alignedAccessPiS_ --------------------------
	.section	.nv.constant0._Z13alignedAccessPiS_,"a",@progbits
	.sectionflags	@""
	.align	4
.nv.constant0._Z13alignedAccessPiS_:
	.zero		912


//--------------------- .nv.constant0._Z6kernelv  --------------------------
	.section	.nv.constant0._Z6kernelv,"a",@progbits
	.sectionflags	@""
	.align	4
.nv.constant0._Z6kernelv:
	.zero		896


//--------------------- SYMBOLS --------------------------

	.type		.nv.reservedSmem.offset0,@object
	.size		.nv.reservedSmem.offset0,0x4
	.type		vprintf,@function
